	.headerflags	@"EF_CUDA_TEXMODE_UNIFIED EF_CUDA_64BIT_ADDRESS EF_CUDA_ACCELERATORS EF_CUDA_SM90 EF_CUDA_VIRTUAL_SM(EF_CUDA_SM90)"
	.elftype	@"ET_EXEC"


//--------------------- .nv.info                  --------------------------
	.section	.nv.info,"",@"SHT_CUDA_INFO"
	.align	4


	//----- nvinfo : EIATTR_REGCOUNT
	.align		4
        /*0000*/ 	.byte	0x04, 0x2f
        /*0002*/ 	.short	(.L_3 - .L_2)
	.align		4
.L_2:
        /*0004*/ 	.word	index@(triton_poi_fused__native_batch_norm_legit_no_training_leaky_relu_14)
        /*0008*/ 	.word	0x00000010


	//----- nvinfo : EIATTR_MIN_STACK_SIZE
	.align		4
.L_3:
        /*000c*/ 	.byte	0x04, 0x12
        /*000e*/ 	.short	(.L_5 - .L_4)
	.align		4
.L_4:
        /*0010*/ 	.word	index@(triton_poi_fused__native_batch_norm_legit_no_training_leaky_relu_14)
        /*0014*/ 	.word	0x00000000


	//----- nvinfo : EIATTR_FRAME_SIZE
	.align		4
.L_5:
        /*0018*/ 	.byte	0x04, 0x11
        /*001a*/ 	.short	(.L_7 - .L_6)
	.align		4
.L_6:
        /*001c*/ 	.word	index@(triton_poi_fused__native_batch_norm_legit_no_training_leaky_relu_14)
        /*0020*/ 	.word	0x00000000


	//----- nvinfo : EIATTR_MIN_STACK_SIZE
	.align		4
.L_7:
        /*0024*/ 	.byte	0x04, 0x12
        /*0026*/ 	.short	(.L_9 - .L_8)
	.align		4
.L_8:
        /*0028*/ 	.word	index@(triton_poi_fused__native_batch_norm_legit_no_training_leaky_relu_14)
        /*002c*/ 	.word	0x00000000
.L_9:


//--------------------- .nv.info.triton_poi_fused__native_batch_norm_legit_no_training_leaky_relu_14 --------------------------
	.section	.nv.info.triton_poi_fused__native_batch_norm_legit_no_training_leaky_relu_14,"",@"SHT_CUDA_INFO"
	.sectionflags	@""
	.align	4


	//----- nvinfo : EIATTR_CUDA_API_VERSION
	.align		4
        /*0000*/ 	.byte	0x04, 0x37
        /*0002*/ 	.short	(.L_11 - .L_10)
.L_10:
        /*0004*/ 	.word	0x0000007c


	//----- nvinfo : EIATTR_KPARAM_INFO
	.align		4
.L_11:
        /*0008*/ 	.byte	0x04, 0x17
        /*000a*/ 	.short	(.L_13 - .L_12)
.L_12:
        /*000c*/ 	.word	0x00000000
        /*0010*/ 	.short	0x0006
        /*0012*/ 	.short	0x0030
        /*0014*/ 	.byte	0x00, 0xf0, 0x11, 0x00


	//----- nvinfo : EIATTR_KPARAM_INFO
	.align		4
.L_13:
        /*0018*/ 	.byte	0x04, 0x17
        /*001a*/ 	.short	(.L_15 - .L_14)
.L_14:
        /*001c*/ 	.word	0x00000000
        /*0020*/ 	.short	0x0005
        /*0022*/ 	.short	0x0028
        /*0024*/ 	.byte	0x00, 0xf4, 0x21, 0x00


	//----- nvinfo : EIATTR_KPARAM_INFO
	.align		4
.L_15:
        /*0028*/ 	.byte	0x04, 0x17
        /*002a*/ 	.short	(.L_17 - .L_16)
.L_16:
        /*002c*/ 	.word	0x00000000
        /*0030*/ 	.short	0x0004
        /*0032*/ 	.short	0x0020
        /*0034*/ 	.byte	0x00, 0xf4, 0x21, 0x00


	//----- nvinfo : EIATTR_KPARAM_INFO
	.align		4
.L_17:
        /*0038*/ 	.byte	0x04, 0x17
        /*003a*/ 	.short	(.L_19 - .L_18)
.L_18:
        /*003c*/ 	.word	0x00000000
        /*0040*/ 	.short	0x0003
        /*0042*/ 	.short	0x0018
        /*0044*/ 	.byte	0x00, 0xf4, 0x21, 0x00


	//----- nvinfo : EIATTR_KPARAM_INFO
	.align		4
.L_19:
        /*0048*/ 	.byte	0x04, 0x17
        /*004a*/ 	.short	(.L_21 - .L_20)
.L_20:
        /*004c*/ 	.word	0x00000000
        /*0050*/ 	.short	0x0002
        /*0052*/ 	.short	0x0010
        /*0054*/ 	.byte	0x00, 0xf4, 0x21, 0x00


	//----- nvinfo : EIATTR_KPARAM_INFO
	.align		4
.L_21:
        /*0058*/ 	.byte	0x04, 0x17
        /*005a*/ 	.short	(.L_23 - .L_22)
.L_22:
        /*005c*/ 	.word	0x00000000
        /*0060*/ 	.short	0x0001
        /*0062*/ 	.short	0x0008
        /*0064*/ 	.byte	0x00, 0xf4, 0x21, 0x00


	//----- nvinfo : EIATTR_KPARAM_INFO
	.align		4
.L_23:
        /*0068*/ 	.byte	0x04, 0x17
        /*006a*/ 	.short	(.L_25 - .L_24)
.L_24:
        /*006c*/ 	.word	0x00000000
        /*0070*/ 	.short	0x0000
        /*0072*/ 	.short	0x0000
        /*0074*/ 	.byte	0x00, 0xf4, 0x21, 0x00


	//----- nvinfo : EIATTR_SPARSE_MMA_MASK
	.align		4
.L_25:
        /*0078*/ 	.byte	0x03, 0x50
        /*007a*/ 	.short	0x0000


	//----- nvinfo : EIATTR_MAXREG_COUNT
	.align		4
        /*007c*/ 	.byte	0x03, 0x1b
        /*007e*/ 	.short	0x00ff


	//----- nvinfo : EIATTR_EXIT_INSTR_OFFSETS
	.align		4
        /*0080*/ 	.byte	0x04, 0x1c
        /*0082*/ 	.short	(.L_27 - .L_26)


	//   ....[0]....
.L_26:
        /*0084*/ 	.word	0x000003d0


	//----- nvinfo : EIATTR_REQNTID
	.align		4
.L_27:
        /*0088*/ 	.byte	0x04, 0x10
        /*008a*/ 	.short	(.L_29 - .L_28)
.L_28:
        /*008c*/ 	.word	0x00000100
        /*0090*/ 	.word	0x00000001
        /*0094*/ 	.word	0x00000001


	//----- nvinfo : EIATTR_CBANK_PARAM_SIZE
	.align		4
.L_29:
        /*0098*/ 	.byte	0x03, 0x19
        /*009a*/ 	.short	0x0034


	//----- nvinfo : EIATTR_PARAM_CBANK
	.align		4
        /*009c*/ 	.byte	0x04, 0x0a
        /*009e*/ 	.short	(.L_31 - .L_30)
	.align		4
.L_30:
        /*00a0*/ 	.word	index@(.nv.constant0.triton_poi_fused__native_batch_norm_legit_no_training_leaky_relu_14)
        /*00a4*/ 	.short	0x0210
        /*00a6*/ 	.short	0x0034


	//----- nvinfo : EIATTR_SW_WAR
	.align		4
.L_31:
        /*00a8*/ 	.byte	0x04, 0x36
        /*00aa*/ 	.short	(.L_33 - .L_32)
.L_32:
        /*00ac*/ 	.word	0x00000008
.L_33:


//--------------------- .nv.callgraph             --------------------------
	.section	.nv.callgraph,"",@"SHT_CUDA_CALLGRAPH"
	.align	4
	.sectionentsize	8
	.align		4
        /*0000*/ 	.word	0x00000000
	.align		4
        /*0004*/ 	.word	0xffffffff
	.align		4
        /*0008*/ 	.word	0x00000000
	.align		4
        /*000c*/ 	.word	0xfffffffe
	.align		4
        /*0010*/ 	.word	0x00000000
	.align		4
        /*0014*/ 	.word	0xfffffffd
	.align		4
        /*0018*/ 	.word	0x00000000
	.align		4
        /*001c*/ 	.word	0xfffffffc


//--------------------- .nv.constant4             --------------------------
	.section	.nv.constant4,"a",@progbits
	.align	8
	.align		8
.nv.constant4:
        /*0000*/ 	.dword	_$_str
	.align		8
        /*0008*/ 	.dword	_$_str_$_2


//--------------------- .text.triton_poi_fused__native_batch_norm_legit_no_training_leaky_relu_14 --------------------------
	.section	.text.triton_poi_fused__native_batch_norm_legit_no_training_leaky_relu_14,"ax",@progbits
	.align	128
        .global         triton_poi_fused__native_batch_norm_legit_no_training_leaky_relu_14
        .type           triton_poi_fused__native_batch_norm_legit_no_training_leaky_relu_14,@function
        .size           triton_poi_fused__native_batch_norm_legit_no_training_leaky_relu_14,(.L_x_1 - triton_poi_fused__native_batch_norm_legit_no_training_leaky_relu_14)
        .other          triton_poi_fused__native_batch_norm_legit_no_training_leaky_relu_14,@"STO_CUDA_ENTRY STV_DEFAULT"
triton_poi_fused__native_batch_norm_legit_no_training_leaky_relu_14:
.text.triton_poi_fused__native_batch_norm_legit_no_training_leaky_relu_14:
[----:B------:R-:W-:Y:S01]  /*0000*/  LDC R1, c[0x0][0x28] ;  /* 0x00000a00ff017b82 */ /* 0x000fe20000000800 */
[----:B------:R-:W1:Y:S07]  /*0010*/  S2R R0, SR_TID.X ;  /* 0x0000000000007919 */ /* 0x000e6e0000002100 */
[----:B------:R-:W2:Y:S01]  /*0020*/  LDC.64 R2, c[0x0][0x228] ;  /* 0x00008a00ff027b82 */ /* 0x000ea20000000a00 */
[----:B------:R-:W-:Y:S01]  /*0030*/  ULDC.64 UR4, c[0x0][0x208] ;  /* 0x0000820000047ab9 */ /* 0x000fe20000000a00 */
[----:B------:R-:W3:Y:S06]  /*0040*/  S2R R7, SR_CTAID.X ;  /* 0x0000000000077919 */ /* 0x000eec0000002500 */
[----:B------:R-:W4:Y:S08]  /*0050*/  LDC.64 R8, c[0x0][0x230] ;  /* 0x00008c00ff087b82 */ /* 0x000f300000000a00 */
[----:B------:R-:W5:Y:S01]  /*0060*/  LDC.64 R10, c[0x0][0x238] ;  /* 0x00008e00ff0a7b82 */ /* 0x000f620000000a00 */
[----:B-1----:R-:W-:-:S02]  /*0070*/  SHF.L.U32 R0, R0, 0x1, RZ ;  /* 0x0000000100007819 */ /* 0x002fc400000006ff */
[----:B---3--:R-:W-:Y:S02]  /*0080*/  SHF.R.S32.HI R5, RZ, 0x16, R7 ;  /* 0x00000016ff057819 */ /* 0x008fe40000011407 */
[----:B------:R-:W-:Y:S02]  /*0090*/  LOP3.LUT R0, R0, 0x1fe, RZ, 0xc0, !PT ;  /* 0x000001fe00007812 */ /* 0x000fe400078ec0ff */
[----:B------:R-:W-:Y:S02]  /*00a0*/  SGXT R5, R5, 0x1 ;  /* 0x000000010505781a */ /* 0x000fe40000000200 */
[----:B------:R-:W-:Y:S02]  /*00b0*/  LEA R0, R7, R0, 0x9 ;  /* 0x0000000007007211 */ /* 0x000fe400078e48ff */
[----:B------:R-:W1:Y:S02]  /*00c0*/  LDC.64 R6, c[0x0][0x220] ;  /* 0x00008800ff067b82 */ /* 0x000e640000000a00 */
[----:B------:R-:W-:-:S04]  /*00d0*/  LEA.HI R5, R5, R0, RZ, 0x9 ;  /* 0x0000000005057211 */ /* 0x000fc800078f48ff */
[----:B------:R-:W-:-:S04]  /*00e0*/  LOP3.LUT R5, R5, 0xfffffe00, RZ, 0xc0, !PT ;  /* 0xfffffe0005057812 */ /* 0x000fc800078ec0ff */
[----:B------:R-:W-:Y:S02]  /*00f0*/  IADD3 R13, R0, -R5, RZ ;  /* 0x80000005000d7210 */ /* 0x000fe40007ffe0ff */
[----:B------:R-:W3:Y:S03]  /*0100*/  LDC.64 R4, c[0x0][0x218] ;  /* 0x00008600ff047b82 */ /* 0x000ee60000000a00 */
[----:B--2---:R-:W-:-:S06]  /*0110*/  IMAD.WIDE R2, R13, 0x4, R2 ;  /* 0x000000040d027825 */ /* 0x004fcc00078e0202 */
[----:B------:R-:W2:Y:S01]  /*0120*/  LDG.E.EL.64 R2, desc[UR4][R2.64] ;  /* 0x0000000402027981 */ /* 0x000ea2000c2e1b00 */
[----:B-1----:R-:W-:-:S06]  /*0130*/  IMAD.WIDE R6, R13, 0x4, R6 ;  /* 0x000000040d067825 */ /* 0x002fcc00078e0206 */
[----:B------:R-:W2:Y:S01]  /*0140*/  LDG.E.EL.64 R6, desc[UR4][R6.64] ;  /* 0x0000000406067981 */ /* 0x000ea2000c2e1b00 */
[----:B---3--:R-:W-:-:S06]  /*0150*/  IMAD.WIDE R4, R0, 0x4, R4 ;  /* 0x0000000400047825 */ /* 0x008fcc00078e0204 */
[----:B------:R-:W3:Y:S01]  /*0160*/  LDG.E.64 R4, desc[UR4][R4.64] ;  /* 0x0000000404047981 */ /* 0x000ee2000c1e1b00 */
[----:B----4-:R-:W-:-:S04]  /*0170*/  IMAD.WIDE R8, R13, 0x4, R8 ;  /* 0x000000040d087825 */ /* 0x010fc800078e0208 */
[----:B-----5:R-:W-:Y:S02]  /*0180*/  IMAD.WIDE R10, R13, 0x4, R10 ;  /* 0x000000040d0a7825 */ /* 0x020fe400078e020a */
[----:B------:R-:W4:Y:S04]  /*0190*/  LDG.E.EL.64 R8, desc[UR4][R8.64] ;  /* 0x0000000408087981 */ /* 0x000f28000c2e1b00 */
[----:B------:R-:W4:Y:S01]  /*01a0*/  LDG.E.EL.64 R10, desc[UR4][R10.64] ;  /* 0x000000040a0a7981 */ /* 0x000f22000c2e1b00 */
[----:B--2---:R-:W-:Y:S01]  /*01b0*/  FADD R2, R2, 9.9999997473787516356e-06 ;  /* 0x3727c5ac02027421 */ /* 0x004fe20000000000 */
[----:B------:R-:W-:-:S03]  /*01c0*/  FADD R3, R3, 9.9999997473787516356e-06 ;  /* 0x3727c5ac03037421 */ /* 0x000fc60000000000 */
[----:B------:R-:W1:Y:S08]  /*01d0*/  MUFU.SQRT R12, R2 ;  /* 0x00000002000c7308 */ /* 0x000e700000002000 */
[----:B------:R-:W2:Y:S01]  /*01e0*/  MUFU.SQRT R13, R3 ;  /* 0x00000003000d7308 */ /* 0x000ea20000002000 */
[C---:B-1----:R-:W-:Y:S02]  /*01f0*/  FSETP.GT.AND P0, PT, R12.reuse, 8.50705917302346158658e+37, PT ;  /* 0x7e8000000c00780b */ /* 0x042fe40003f04000 */
[----:B------:R-:W-:-:S02]  /*0200*/  FSETP.GEU.AND P2, PT, R12, 1.175494350822287508e-38, PT ;  /* 0x008000000c00780b */ /* 0x000fc40003f4e000 */
[C---:B--2---:R-:W-:Y:S02]  /*0210*/  FSETP.GT.AND P1, PT, R13.reuse, 8.50705917302346158658e+37, PT ;  /* 0x7e8000000d00780b */ /* 0x044fe40003f24000 */
[----:B------:R-:W-:-:S07]  /*0220*/  FSETP.GEU.AND P3, PT, R13, 1.175494350822287508e-38, PT ;  /* 0x008000000d00780b */ /* 0x000fce0003f6e000 */
[----:B------:R-:W-:Y:S01]  /*0230*/  @P0 FMUL R12, R12, 0.25 ;  /* 0x3e8000000c0c0820 */ /* 0x000fe20000400000 */
[----:B------:R-:W-:-:S03]  /*0240*/  HFMA2.MMA R2, -RZ, RZ, 1.625, 0 ;  /* 0x3e800000ff027435 */ /* 0x000fc600000001ff */
[----:B------:R-:W-:Y:S01]  /*0250*/  @!P2 FMUL R12, R12, 16777216 ;  /* 0x4b8000000c0ca820 */ /* 0x000fe20000400000 */
[----:B------:R-:W-:-:S04]  /*0260*/  @P1 FMUL R13, R13, 0.25 ;  /* 0x3e8000000d0d1820 */ /* 0x000fc80000400000 */
[----:B------:R-:W-:Y:S01]  /*0270*/  @!P3 FMUL R13, R13, 16777216 ;  /* 0x4b8000000d0db820 */ /* 0x000fe20000400000 */
[----:B------:R-:W1:Y:S01]  /*0280*/  MUFU.RCP R12, R12 ;  /* 0x0000000c000c7308 */ /* 0x000e620000001000 */
[----:B------:R-:W-:-:S07]  /*0290*/  FSEL R3, R2, 1, P0 ;  /* 0x3f80000002037808 */ /* 0x000fce0000000000 */
[----:B------:R-:W2:Y:S01]  /*02a0*/  MUFU.RCP R13, R13 ;  /* 0x0000000d000d7308 */ /* 0x000ea20000001000 */
[----:B------:R-:W-:Y:S01]  /*02b0*/  FSEL R2, R2, 1, P1 ;  /* 0x3f80000002027808 */ /* 0x000fe20000800000 */
[----:B------:R-:W-:Y:S01]  /*02c0*/  @!P2 FMUL R3, R3, 16777216 ;  /* 0x4b8000000303a820 */ /* 0x000fe20000400000 */
[----:B---3--:R-:W-:-:S03]  /*02d0*/  FADD R5, R5, -R7 ;  /* 0x8000000705057221 */ /* 0x008fc60000000000 */
[----:B------:R-:W-:Y:S01]  /*02e0*/  @!P3 FMUL R2, R2, 16777216 ;  /* 0x4b8000000202b820 */ /* 0x000fe20000400000 */
[----:B------:R-:W-:Y:S01]  /*02f0*/  FADD R4, R4, -R6 ;  /* 0x8000000604047221 */ /* 0x000fe20000000000 */
[----:B-1----:R-:W-:Y:S02]  /*0300*/  FMUL R7, R12, R3 ;  /* 0x000000030c077220 */ /* 0x002fe40000400000 */
[----:B--2---:R-:W-:Y:S02]  /*0310*/  FMUL R6, R13, R2 ;  /* 0x000000020d067220 */ /* 0x004fe40000400000 */
[----:B------:R-:W1:Y:S01]  /*0320*/  LDC.64 R2, c[0x0][0x210] ;  /* 0x00008400ff027b82 */ /* 0x000e620000000a00 */
[----:B------:R-:W-:Y:S01]  /*0330*/  FMUL R7, R4, R7 ;  /* 0x0000000704077220 */ /* 0x000fe20000400000 */
[----:B------:R-:W-:-:S03]  /*0340*/  FMUL R6, R5, R6 ;  /* 0x0000000605067220 */ /* 0x000fc60000400000 */
[----:B----4-:R-:W-:Y:S01]  /*0350*/  FFMA R8, R8, R7, R10 ;  /* 0x0000000708087223 */ /* 0x010fe2000000000a */
[----:B------:R-:W-:-:S04]  /*0360*/  FFMA R9, R9, R6, R11 ;  /* 0x0000000609097223 */ /* 0x000fc8000000000b */
[----:B------:R-:W-:Y:S02]  /*0370*/  FSETP.GT.AND P0, PT, R8, RZ, PT ;  /* 0x000000ff0800720b */ /* 0x000fe40003f04000 */
[----:B------:R-:W-:-:S11]  /*0380*/  FSETP.GT.AND P1, PT, R9, RZ, PT ;  /* 0x000000ff0900720b */ /* 0x000fd60003f24000 */
[----:B------:R-:W-:Y:S01]  /*0390*/  @!P0 FMUL R8, R8, 0.20000000298023223877 ;  /* 0x3e4ccccd08088820 */ /* 0x000fe20000400000 */
[----:B-1----:R-:W-:-:S04]  /*03a0*/  IMAD.WIDE R2, R0, 0x4, R2 ;  /* 0x0000000400027825 */ /* 0x002fc800078e0202 */
[----:B------:R-:W-:-:S05]  /*03b0*/  @!P1 FMUL R9, R9, 0.20000000298023223877 ;  /* 0x3e4ccccd09099820 */ /* 0x000fca0000400000 */
[----:B------:R-:W-:Y:S01]  /*03c0*/  STG.E.64 desc[UR4][R2.64], R8 ;  /* 0x0000000802007986 */ /* 0x000fe2000c101b04 */
[----:B------:R-:W-:Y:S05]  /*03d0*/  EXIT ;  /* 0x000000000000794d */ /* 0x000fea0003800000 */
.L_x_0:
[----:B------:R-:W-:-:S00]  /*03e0*/  BRA `(.L_x_0) ;  /* 0xfffffffc00fc7947 */ /* 0x000fc0000383ffff */
[----:B------:R-:W-:-:S00]  /*03f0*/  NOP ;  /* 0x0000000000007918 */ /* 0x000fc00000000000 */
        /* <DEDUP_REMOVED lines=8> */
.L_x_1:


//--------------------- .nv.global.init           --------------------------
	.section	.nv.global.init,"aw",@progbits
.nv.global.init:
	.type		_$_str,@object
	.size		_$_str,(_$_str_$_2 - _$_str)
_$_str:
        /*0000*/ 	.byte	0x5f, 0x5f, 0x43, 0x55, 0x44, 0x41, 0x5f, 0x46, 0x54, 0x5a, 0x00
	.type		_$_str_$_2,@object
	.size		_$_str_$_2,(.L_1 - _$_str_$_2)
_$_str_$_2:
        /*000b*/ 	.byte	0x5f, 0x5f, 0x43, 0x55, 0x44, 0x41, 0x5f, 0x50, 0x52, 0x45, 0x43, 0x5f, 0x53, 0x51, 0x52, 0x54
        /*001b*/ 	.byte	0x00
.L_1:


//--------------------- .nv.constant0.triton_poi_fused__native_batch_norm_legit_no_training_leaky_relu_14 --------------------------
	.section	.nv.constant0.triton_poi_fused__native_batch_norm_legit_no_training_leaky_relu_14,"a",@progbits
	.sectionflags	@""
	.align	4
.nv.constant0.triton_poi_fused__native_batch_norm_legit_no_training_leaky_relu_14:
	.zero		580
